//
// Generated by NVIDIA NVVM Compiler
//
// Compiler Build ID: CL-36424714
// Cuda compilation tools, release 13.0, V13.0.88
// Based on NVVM 20.0.0
//

.version 9.0
.target sm_100
.address_size 64

	// .globl	_Z16warp_shuffle_sumPfS_i
.extern .shared .align 16 .b8 sdata[];

.visible .entry _Z16warp_shuffle_sumPfS_i(
	.param .u64 .ptr .align 1 _Z16warp_shuffle_sumPfS_i_param_0,
	.param .u64 .ptr .align 1 _Z16warp_shuffle_sumPfS_i_param_1,
	.param .u32 _Z16warp_shuffle_sumPfS_i_param_2
)
{
	.reg .pred 	%p<15>;
	.reg .b32 	%r<34>;
	.reg .b32 	%f<28>;
	.reg .b64 	%rd<9>;

	ld.param.u64 	%rd1, [_Z16warp_shuffle_sumPfS_i_param_0];
	ld.param.u64 	%rd2, [_Z16warp_shuffle_sumPfS_i_param_1];
	ld.param.u32 	%r5, [_Z16warp_shuffle_sumPfS_i_param_2];
	mov.u32 	%r1, %tid.x;
	mov.u32 	%r2, %ctaid.x;
	mov.u32 	%r3, %ntid.x;
	mad.lo.s32 	%r4, %r2, %r3, %r1;
	setp.ge.u32 	%p1, %r4, %r5;
	mov.f32 	%f26, 0f00000000;
	@%p1 bra 	$L__BB0_2;
	cvta.to.global.u64 	%rd3, %rd1;
	mul.wide.u32 	%rd4, %r4, 4;
	add.s64 	%rd5, %rd3, %rd4;
	ld.global.f32 	%f26, [%rd5];
$L__BB0_2:
	mov.b32 	%r6, %f26;
	shfl.sync.down.b32	%r7|%p2, %r6, 16, 31, -1;
	mov.b32 	%f7, %r7;
	add.f32 	%f8, %f26, %f7;
	mov.b32 	%r8, %f8;
	shfl.sync.down.b32	%r9|%p3, %r8, 8, 31, -1;
	mov.b32 	%f9, %r9;
	add.f32 	%f10, %f8, %f9;
	mov.b32 	%r10, %f10;
	shfl.sync.down.b32	%r11|%p4, %r10, 4, 31, -1;
	mov.b32 	%f11, %r11;
	add.f32 	%f12, %f10, %f11;
	mov.b32 	%r12, %f12;
	shfl.sync.down.b32	%r13|%p5, %r12, 2, 31, -1;
	mov.b32 	%f13, %r13;
	add.f32 	%f14, %f12, %f13;
	mov.b32 	%r14, %f14;
	shfl.sync.down.b32	%r15|%p6, %r14, 1, 31, -1;
	mov.b32 	%f15, %r15;
	add.f32 	%f27, %f14, %f15;
	and.b32  	%r16, %r1, 31;
	setp.ne.s32 	%p7, %r16, 0;
	@%p7 bra 	$L__BB0_4;
	shr.u32 	%r17, %r1, 3;
	mov.u32 	%r18, sdata;
	add.s32 	%r19, %r18, %r17;
	st.shared.f32 	[%r19], %f27;
$L__BB0_4:
	bar.sync 	0;
	shr.u32 	%r20, %r3, 5;
	setp.ge.u32 	%p8, %r1, %r20;
	@%p8 bra 	$L__BB0_6;
	shl.b32 	%r21, %r1, 2;
	mov.u32 	%r22, sdata;
	add.s32 	%r23, %r22, %r21;
	ld.shared.f32 	%f16, [%r23];
	mov.b32 	%r24, %f16;
	shfl.sync.down.b32	%r25|%p9, %r24, 16, 31, -1;
	mov.b32 	%f17, %r25;
	add.f32 	%f18, %f16, %f17;
	mov.b32 	%r26, %f18;
	shfl.sync.down.b32	%r27|%p10, %r26, 8, 31, -1;
	mov.b32 	%f19, %r27;
	add.f32 	%f20, %f18, %f19;
	mov.b32 	%r28, %f20;
	shfl.sync.down.b32	%r29|%p11, %r28, 4, 31, -1;
	mov.b32 	%f21, %r29;
	add.f32 	%f22, %f20, %f21;
	mov.b32 	%r30, %f22;
	shfl.sync.down.b32	%r31|%p12, %r30, 2, 31, -1;
	mov.b32 	%f23, %r31;
	add.f32 	%f24, %f22, %f23;
	mov.b32 	%r32, %f24;
	shfl.sync.down.b32	%r33|%p13, %r32, 1, 31, -1;
	mov.b32 	%f25, %r33;
	add.f32 	%f27, %f24, %f25;
$L__BB0_6:
	setp.ne.s32 	%p14, %r1, 0;
	@%p14 bra 	$L__BB0_8;
	cvta.to.global.u64 	%rd6, %rd2;
	mul.wide.u32 	%rd7, %r2, 4;
	add.s64 	%rd8, %rd6, %rd7;
	st.global.f32 	[%rd8], %f27;
$L__BB0_8:
	ret;

}


// ===== COMPILED SASS (sm_100) =====

	.target	sm_100

	.elftype	@"ET_EXEC"


//--------------------- .note.nv.tkinfo           --------------------------
	.section	.note.nv.tkinfo,"",@"SHT_NOTE"
	.sectionflags	@"SHF_NOTE_NV_TKINFO"
	.tkinfo
        /*0018*/ 	.word	0x00000002
        /*0030*/ 	.string	""
        /*0030*/ 	.string	"ptxas"
        /*0030*/ 	.string	"Cuda compilation tools, release 13.0, V13.0.88"
        /*0030*/ 	.string	"Build cuda_13.0.r13.0/compiler.36424714_0"
        /*0030*/ 	.string	"-arch sm_100 -m 64 "



//--------------------- .note.nv.cuinfo           --------------------------
	.section	.note.nv.cuinfo,"",@"SHT_NOTE"
	.sectionflags	@"SHF_NOTE_NV_CUINFO"
        /*0018*/ 	.short	0x0002
        /*001a*/ 	.short	0x0064
        /*001c*/ 	.short	0x0082
	.zero		2


//--------------------- .nv.info                  --------------------------
	.section	.nv.info,"",@"SHT_CUDA_INFO"
	.align	4


	//----- nvinfo : EIATTR_REGCOUNT
	.align		4
        /*0000*/ 	.byte	0x04, 0x2f
        /*0002*/ 	.short	(.L_1 - .L_0)
	.align		4
.L_0:
        /*0004*/ 	.word	index@(_Z16warp_shuffle_sumPfS_i)
        /*0008*/ 	.word	0x00000010


	//----- nvinfo : EIATTR_FRAME_SIZE
	.align		4
.L_1:
        /*000c*/ 	.byte	0x04, 0x11
        /*000e*/ 	.short	(.L_3 - .L_2)
	.align		4
.L_2:
        /*0010*/ 	.word	index@(_Z16warp_shuffle_sumPfS_i)
        /*0014*/ 	.word	0x00000000


	//----- nvinfo : EIATTR_MIN_STACK_SIZE
	.align		4
.L_3:
        /*0018*/ 	.byte	0x04, 0x12
        /*001a*/ 	.short	(.L_5 - .L_4)
	.align		4
.L_4:
        /*001c*/ 	.word	index@(_Z16warp_shuffle_sumPfS_i)
        /*0020*/ 	.word	0x00000000
.L_5:


//--------------------- .nv.compat                --------------------------
	.section	.nv.compat,"",@"SHT_CUDA_COMPAT_INFO"
	.align	4
        /*0000*/ 	.byte	0x02, 0x09, 0x00, 0x00, 0x02, 0x02, 0x01, 0x00, 0x02, 0x05, 0x05, 0x00, 0x03, 0x07, 0x01, 0x01
        /*0010*/ 	.byte	0x02, 0x03, 0x00, 0x00, 0x02, 0x06, 0x01, 0x00, 0x04, 0x0b, 0x08, 0x00, 0x09, 0x00, 0x00, 0x00
        /*0020*/ 	.byte	0x00, 0x00, 0x00, 0x00


//--------------------- .nv.info._Z16warp_shuffle_sumPfS_i --------------------------
	.section	.nv.info._Z16warp_shuffle_sumPfS_i,"",@"SHT_CUDA_INFO"
	.sectionflags	@""
	.align	4


	//----- nvinfo : EIATTR_CUDA_API_VERSION
	.align		4
        /*0000*/ 	.byte	0x04, 0x37
        /*0002*/ 	.short	(.L_7 - .L_6)
.L_6:
        /*0004*/ 	.word	0x00000082


	//----- nvinfo : EIATTR_KPARAM_INFO
	.align		4
.L_7:
        /*0008*/ 	.byte	0x04, 0x17
        /*000a*/ 	.short	(.L_9 - .L_8)
.L_8:
        /*000c*/ 	.word	0x00000000
        /*0010*/ 	.short	0x0002
        /*0012*/ 	.short	0x0010
        /*0014*/ 	.byte	0x00, 0xf0, 0x11, 0x00


	//----- nvinfo : EIATTR_KPARAM_INFO
	.align		4
.L_9:
        /*0018*/ 	.byte	0x04, 0x17
        /*001a*/ 	.short	(.L_11 - .L_10)
.L_10:
        /*001c*/ 	.word	0x00000000
        /*0020*/ 	.short	0x0001
        /*0022*/ 	.short	0x0008
        /*0024*/ 	.byte	0x00, 0xf5, 0x21, 0x00


	//----- nvinfo : EIATTR_KPARAM_INFO
	.align		4
.L_11:
        /*0028*/ 	.byte	0x04, 0x17
        /*002a*/ 	.short	(.L_13 - .L_12)
.L_12:
        /*002c*/ 	.word	0x00000000
        /*0030*/ 	.short	0x0000
        /*0032*/ 	.short	0x0000
        /*0034*/ 	.byte	0x00, 0xf5, 0x21, 0x00


	//----- nvinfo : EIATTR_SPARSE_MMA_MASK
	.align		4
.L_13:
        /*0038*/ 	.byte	0x03, 0x50
        /*003a*/ 	.short	0x0000


	//----- nvinfo : EIATTR_MAXREG_COUNT
	.align		4
        /*003c*/ 	.byte	0x03, 0x1b
        /*003e*/ 	.short	0x00ff


	//----- nvinfo : EIATTR_NUM_BARRIERS
	.align		4
        /*0040*/ 	.byte	0x02, 0x4c
        /*0042*/ 	.byte	0x01
	.zero		1


	//----- nvinfo : EIATTR_MERCURY_ISA_VERSION
	.align		4
        /*0044*/ 	.byte	0x03, 0x5f
        /*0046*/ 	.short	0x0101


	//----- nvinfo : EIATTR_COOP_GROUP_MASK_REGIDS
	.align		4
        /*0048*/ 	.byte	0x04, 0x29
        /*004a*/ 	.short	(.L_15 - .L_14)


	//   ....[0]....
.L_14:
        /*004c*/ 	.word	0xffffffff


	//   ....[1]....
        /*0050*/ 	.word	0xffffffff


	//   ....[2]....
        /*0054*/ 	.word	0xffffffff


	//   ....[3]....
        /*0058*/ 	.word	0xffffffff


	//   ....[4]....
        /*005c*/ 	.word	0xffffffff


	//   ....[5]....
        /*0060*/ 	.word	0xffffffff


	//   ....[6]....
        /*0064*/ 	.word	0xffffffff


	//   ....[7]....
        /*0068*/ 	.word	0xffffffff


	//   ....[8]....
        /*006c*/ 	.word	0xffffffff


	//   ....[9]....
        /*0070*/ 	.word	0xffffffff


	//   ....[10]....
        /*0074*/ 	.word	0x05000008


	//   ....[11]....
        /*0078*/ 	.word	0x05000008


	//   ....[12]....
        /*007c*/ 	.word	0x05000008


	//   ....[13]....
        /*0080*/ 	.word	0x05000008


	//   ....[14]....
        /*0084*/ 	.word	0x05000008


	//----- nvinfo : EIATTR_COOP_GROUP_INSTR_OFFSETS
	.align		4
.L_15:
        /*0088*/ 	.byte	0x04, 0x28
        /*008a*/ 	.short	(.L_17 - .L_16)


	//   ....[0]....
.L_16:
        /*008c*/ 	.word	0x00000100


	//   ....[1]....
        /*0090*/ 	.word	0x00000130


	//   ....[2]....
        /*0094*/ 	.word	0x00000170


	//   ....[3]....
        /*0098*/ 	.word	0x00000190


	//   ....[4]....
        /*009c*/ 	.word	0x000001b0


	//   ....[5]....
        /*00a0*/ 	.word	0x00000280


	//   ....[6]....
        /*00a4*/ 	.word	0x000002a0


	//   ....[7]....
        /*00a8*/ 	.word	0x000002c0


	//   ....[8]....
        /*00ac*/ 	.word	0x000002e0


	//   ....[9]....
        /*00b0*/ 	.word	0x00000300


	//   ....[10]....
        /*00b4*/ 	.word	0x000003d0


	//   ....[11]....
        /*00b8*/ 	.word	0x00000440


	//   ....[12]....
        /*00bc*/ 	.word	0x000004b0


	//   ....[13]....
        /*00c0*/ 	.word	0x00000520


	//   ....[14]....
        /*00c4*/ 	.word	0x00000590


	//----- nvinfo : EIATTR_VRC_CTA_INIT_COUNT
	.align		4
.L_17:
        /*00c8*/ 	.byte	0x02, 0x4a
	.zero		1
	.zero		1


	//----- nvinfo : EIATTR_EXIT_INSTR_OFFSETS
	.align		4
        /*00cc*/ 	.byte	0x04, 0x1c
        /*00ce*/ 	.short	(.L_19 - .L_18)


	//   ....[0]....
.L_18:
        /*00d0*/ 	.word	0x00000340


	//   ....[1]....
        /*00d4*/ 	.word	0x00000380


	//----- nvinfo : EIATTR_CRS_STACK_SIZE
	.align		4
.L_19:
        /*00d8*/ 	.byte	0x04, 0x1e
        /*00da*/ 	.short	(.L_21 - .L_20)
.L_20:
        /*00dc*/ 	.word	0x00000000


	//----- nvinfo : EIATTR_CBANK_PARAM_SIZE
	.align		4
.L_21:
        /*00e0*/ 	.byte	0x03, 0x19
        /*00e2*/ 	.short	0x0014


	//----- nvinfo : EIATTR_PARAM_CBANK
	.align		4
        /*00e4*/ 	.byte	0x04, 0x0a
        /*00e6*/ 	.short	(.L_23 - .L_22)
	.align		4
.L_22:
        /*00e8*/ 	.word	index@(.nv.constant0._Z16warp_shuffle_sumPfS_i)
        /*00ec*/ 	.short	0x0380
        /*00ee*/ 	.short	0x0014


	//----- nvinfo : EIATTR_SW_WAR
	.align		4
.L_23:
        /*00f0*/ 	.byte	0x04, 0x36
        /*00f2*/ 	.short	(.L_25 - .L_24)
.L_24:
        /*00f4*/ 	.word	0x00000008
.L_25:


//--------------------- .nv.callgraph             --------------------------
	.section	.nv.callgraph,"",@"SHT_CUDA_CALLGRAPH"
	.align	4
	.sectionentsize	8
	.align		4
        /*0000*/ 	.word	0x00000000
	.align		4
        /*0004*/ 	.word	0xffffffff
	.align		4
        /*0008*/ 	.word	0x00000000
	.align		4
        /*000c*/ 	.word	0xfffffffe
	.align		4
        /*0010*/ 	.word	0x00000000
	.align		4
        /*0014*/ 	.word	0xfffffffd
	.align		4
        /*0018*/ 	.word	0x00000000
	.align		4
        /*001c*/ 	.word	0xfffffffc


//--------------------- .text._Z16warp_shuffle_sumPfS_i --------------------------
	.section	.text._Z16warp_shuffle_sumPfS_i,"ax",@progbits
	.align	128
        .global         _Z16warp_shuffle_sumPfS_i
        .type           _Z16warp_shuffle_sumPfS_i,@function
        .size           _Z16warp_shuffle_sumPfS_i,(.L_x_10 - _Z16warp_shuffle_sumPfS_i)
        .other          _Z16warp_shuffle_sumPfS_i,@"STO_CUDA_ENTRY STV_DEFAULT"
_Z16warp_shuffle_sumPfS_i:
.text._Z16warp_shuffle_sumPfS_i:
[----:B------:R-:W-:Y:S01]  /*0000*/  LDC R1, c[0x0][0x37c] ;  /* 0x0000df00ff017b82 */ /* 0x000fe20000000800 */
[----:B------:R-:W0:Y:S01]  /*0010*/  S2R R3, SR_TID.X ;  /* 0x0000000000037919 */ /* 0x000e220000002100 */
[----:B------:R-:W0:Y:S01]  /*0020*/  LDCU UR4, c[0x0][0x360] ;  /* 0x00006c00ff0477ac */ /* 0x000e220008000800 */
[----:B------:R-:W-:Y:S01]  /*0030*/  HFMA2 R2, -RZ, RZ, 0, 0 ;  /* 0x00000000ff027431 */ /* 0x000fe200000001ff */
[----:B------:R-:W0:Y:S01]  /*0040*/  S2R R0, SR_CTAID.X ;  /* 0x0000000000007919 */ /* 0x000e220000002500 */
[----:B------:R-:W1:Y:S01]  /*0050*/  LDCU UR5, c[0x0][0x390] ;  /* 0x00007200ff0577ac */ /* 0x000e620008000800 */
[----:B------:R-:W2:Y:S01]  /*0060*/  LDCU.64 UR6, c[0x0][0x358] ;  /* 0x00006b00ff0677ac */ /* 0x000ea20008000a00 */
[----:B0-----:R-:W-:-:S05]  /*0070*/  IMAD R7, R0, UR4, R3 ;  /* 0x0000000400077c24 */ /* 0x001fca000f8e0203 */
[----:B-1----:R-:W-:-:S13]  /*0080*/  ISETP.GE.U32.AND P0, PT, R7, UR5, PT ;  /* 0x0000000507007c0c */ /* 0x002fda000bf06070 */
[----:B------:R-:W0:Y:S02]  /*0090*/  @!P0 LDC.64 R4, c[0x0][0x380] ;  /* 0x0000e000ff048b82 */ /* 0x000e240000000a00 */
[----:B0-----:R-:W-:-:S05]  /*00a0*/  @!P0 IMAD.WIDE.U32 R4, R7, 0x4, R4 ;  /* 0x0000000407048825 */ /* 0x001fca00078e0004 */
[----:B--2---:R-:W2:Y:S01]  /*00b0*/  @!P0 LDG.E R2, desc[UR6][R4.64] ;  /* 0x0000000604028981 */ /* 0x004ea2000c1e1900 */
[----:B------:R-:W-:Y:S01]  /*00c0*/  LOP3.LUT P0, RZ, R3, 0x1f, RZ, 0xc0, !PT ;  /* 0x0000001f03ff7812 */ /* 0x000fe2000780c0ff */
[----:B------:R-:W-:Y:S01]  /*00d0*/  USHF.R.U32.HI UR4, URZ, 0x5, UR4 ;  /* 0x00000005ff047899 */ /* 0x000fe20008011604 */
[----:B------:R-:W-:Y:S11]  /*00e0*/  BSSY B0, `(.L_x_0) ;  /* 0x0000024000007945 */ /* 0x000ff60003800000 */
[----:B------:R-:W0:Y:S01]  /*00f0*/  @!P0 S2R R11, SR_CgaCtaId ;  /* 0x00000000000b8919 */ /* 0x000e220000008800 */
[----:B--2---:R-:W1:Y:S02]  /*0100*/  SHFL.DOWN PT, R7, R2, 0x10, 0x1f ;  /* 0x0a001f0002077f89 */ /* 0x004e6400000e0000 */
[----:B-1----:R-:W-:Y:S01]  /*0110*/  FADD R7, R7, R2 ;  /* 0x0000000207077221 */ /* 0x002fe20000000000 */
[----:B------:R-:W-:-:S04]  /*0120*/  @!P0 MOV R2, 0x400 ;  /* 0x0000040000028802 */ /* 0x000fc80000000f00 */
[----:B------:R-:W1:Y:S01]  /*0130*/  SHFL.DOWN PT, R6, R7, 0x8, 0x1f ;  /* 0x09001f0007067f89 */ /* 0x000e6200000e0000 */
[----:B0-----:R-:W-:-:S04]  /*0140*/  @!P0 LEA R2, R11, R2, 0x18 ;  /* 0x000000020b028211 */ /* 0x001fc800078ec0ff */
[----:B------:R-:W-:Y:S01]  /*0150*/  @!P0 LEA.HI R2, R3, R2, RZ, 0x1d ;  /* 0x0000000203028211 */ /* 0x000fe200078fe8ff */
[----:B-1----:R-:W-:-:S05]  /*0160*/  FADD R6, R7, R6 ;  /* 0x0000000607067221 */ /* 0x002fca0000000000 */
[----:B------:R-:W0:Y:S02]  /*0170*/  SHFL.DOWN PT, R9, R6, 0x4, 0x1f ;  /* 0x08801f0006097f89 */ /* 0x000e2400000e0000 */
[----:B0-----:R-:W-:-:S05]  /*0180*/  FADD R9, R6, R9 ;  /* 0x0000000906097221 */ /* 0x001fca0000000000 */
[----:B------:R-:W0:Y:S02]  /*0190*/  SHFL.DOWN PT, R8, R9, 0x2, 0x1f ;  /* 0x08401f0009087f89 */ /* 0x000e2400000e0000 */
[----:B0-----:R-:W-:-:S05]  /*01a0*/  FADD R8, R9, R8 ;  /* 0x0000000809087221 */ /* 0x001fca0000000000 */
[----:B------:R-:W0:Y:S02]  /*01b0*/  SHFL.DOWN PT, R5, R8, 0x1, 0x1f ;  /* 0x08201f0008057f89 */ /* 0x000e2400000e0000 */
[----:B0-----:R-:W-:-:S05]  /*01c0*/  FADD R5, R8, R5 ;  /* 0x0000000508057221 */ /* 0x001fca0000000000 */
[----:B------:R0:W-:Y:S01]  /*01d0*/  @!P0 STS [R2], R5 ;  /* 0x0000000502008388 */ /* 0x0001e20000000800 */
[----:B------:R-:W-:Y:S01]  /*01e0*/  BAR.SYNC.DEFER_BLOCKING 0x0 ;  /* 0x0000000000007b1d */ /* 0x000fe20000010000 */
[----:B------:R-:W-:-:S13]  /*01f0*/  ISETP.GE.U32.AND P0, PT, R3, UR4, PT ;  /* 0x0000000403007c0c */ /* 0x000fda000bf06070 */
[----:B0-----:R-:W-:Y:S05]  /*0200*/  @P0 BRA `(.L_x_1) ;  /* 0x0000000000440947 */ /* 0x001fea0003800000 */
[----:B------:R-:W0:Y:S01]  /*0210*/  S2UR UR5, SR_CgaCtaId ;  /* 0x00000000000579c3 */ /* 0x000e220000008800 */
[----:B------:R-:W-:Y:S02]  /*0220*/  UMOV UR4, 0x400 ;  /* 0x0000040000047882 */ /* 0x000fe40000000000 */
[----:B0-----:R-:W-:-:S06]  /*0230*/  ULEA UR4, UR5, UR4, 0x18 ;  /* 0x0000000405047291 */ /* 0x001fcc000f8ec0ff */
[----:B------:R-:W-:Y:S01]  /*0240*/  LEA R2, R3, UR4, 0x2 ;  /* 0x0000000403027c11 */ /* 0x000fe2000f8e10ff */
[----:B------:R-:W-:-:S05]  /*0250*/  UMOV UR4, 0xffffffff ;  /* 0xffffffff00047882 */ /* 0x000fca0000000000 */
[----:B------:R-:W0:Y:S01]  /*0260*/  LDS R2, [R2] ;  /* 0x0000000002027984 */ /* 0x000e220000000800 */
[----:B------:R-:W-:Y:S05]  /*0270*/  BRA.DIV UR4, `(.L_x_2) ;  /* 0x0000000204447947 */ /* 0x000fea000b800000 */
[----:B0-----:R-:W0:Y:S02]  /*0280*/  SHFL.DOWN PT, R5, R2, 0x10, 0x1f ;  /* 0x0a001f0002057f89 */ /* 0x001e2400000e0000 */
[----:B0-----:R-:W-:-:S05]  /*0290*/  FADD R5, R2, R5 ;  /* 0x0000000502057221 */ /* 0x001fca0000000000 */
[----:B------:R-:W0:Y:S02]  /*02a0*/  SHFL.DOWN PT, R4, R5, 0x8, 0x1f ;  /* 0x09001f0005047f89 */ /* 0x000e2400000e0000 */
[----:B0-----:R-:W-:-:S05]  /*02b0*/  FADD R4, R5, R4 ;  /* 0x0000000405047221 */ /* 0x001fca0000000000 */
[----:B------:R-:W0:Y:S02]  /*02c0*/  SHFL.DOWN PT, R7, R4, 0x4, 0x1f ;  /* 0x08801f0004077f89 */ /* 0x000e2400000e0000 */
[----:B0-----:R-:W-:-:S05]  /*02d0*/  FADD R7, R4, R7 ;  /* 0x0000000704077221 */ /* 0x001fca0000000000 */
[----:B------:R-:W0:Y:S02]  /*02e0*/  SHFL.DOWN PT, R6, R7, 0x2, 0x1f ;  /* 0x08401f0007067f89 */ /* 0x000e2400000e0000 */
[----:B0-----:R-:W-:-:S05]  /*02f0*/  FADD R6, R7, R6 ;  /* 0x0000000607067221 */ /* 0x001fca0000000000 */
[----:B------:R0:W1:Y:S02]  /*0300*/  SHFL.DOWN PT, R9, R6, 0x1, 0x1f ;  /* 0x08201f0006097f89 */ /* 0x00006400000e0000 */
.L_x_8:
[----:B-1----:R-:W-:-:S07]  /*0310*/  FADD R5, R6, R9 ;  /* 0x0000000906057221 */ /* 0x002fce0000000000 */
.L_x_1:
[----:B------:R-:W-:Y:S05]  /*0320*/  BSYNC B0 ;  /* 0x0000000000007941 */ /* 0x000fea0003800000 */
.L_x_0:
[----:B------:R-:W-:-:S13]  /*0330*/  ISETP.NE.AND P0, PT, R3, RZ, PT ;  /* 0x000000ff0300720c */ /* 0x000fda0003f05270 */
[----:B------:R-:W-:Y:S05]  /*0340*/  @P0 EXIT ;  /* 0x000000000000094d */ /* 0x000fea0003800000 */
[----:B------:R-:W1:Y:S02]  /*0350*/  LDC.64 R2, c[0x0][0x388] ;  /* 0x0000e200ff027b82 */ /* 0x000e640000000a00 */
[----:B-1----:R-:W-:-:S05]  /*0360*/  IMAD.WIDE.U32 R2, R0, 0x4, R2 ;  /* 0x0000000400027825 */ /* 0x002fca00078e0002 */
[----:B------:R-:W-:Y:S01]  /*0370*/  STG.E desc[UR6][R2.64], R5 ;  /* 0x0000000502007986 */ /* 0x000fe2000c101906 */
[----:B------:R-:W-:Y:S05]  /*0380*/  EXIT ;  /* 0x000000000000794d */ /* 0x000fea0003800000 */
.L_x_2:
[----:B------:R-:W-:Y:S01]  /*0390*/  HFMA2 R13, -RZ, RZ, 0, 1.847743988037109375e-06 ;  /* 0x0000001fff0d7431 */ /* 0x000fe200000001ff */
[----:B------:R-:W-:Y:S02]  /*03a0*/  MOV R11, 0x10 ;  /* 0x00000010000b7802 */ /* 0x000fe40000000f00 */
[----:B------:R-:W-:-:S07]  /*03b0*/  MOV R8, 0xffffffff ;  /* 0xffffffff00087802 */ /* 0x000fce0000000f00 */
[----:B0-----:R-:W-:Y:S05]  /*03c0*/  WARPSYNC.COLLECTIVE R8, `(.L_x_3) ;  /* 0x0000000008087348 */ /* 0x001fea0003c00000 */
[----:B0-----:R0:W1:Y:S02]  /*03d0*/  SHFL.DOWN P0, R9, R2, R11, R13 ;  /* 0x0800000b02097389 */ /* 0x001064000000000d */
[----:B01----:R-:W-:Y:S05]  /*03e0*/  ENDCOLLECTIVE ;  /* 0x000000000000791b */ /* 0x003fea0003800000 */
.L_x_3:
[----:B------:R-:W-:Y:S02]  /*03f0*/  HFMA2 R11, -RZ, RZ, 0, 4.76837158203125e-07 ;  /* 0x00000008ff0b7431 */ /* 0x000fe400000001ff */
[----:B------:R-:W-:-:S04]  /*0400*/  IMAD.MOV.U32 R5, RZ, RZ, R9 ;  /* 0x000000ffff057224 */ /* 0x000fc800078e0009 */
[----:B------:R-:W-:-:S05]  /*0410*/  FADD R5, R2, R5 ;  /* 0x0000000502057221 */ /* 0x000fca0000000000 */
[----:B------:R-:W-:-:S07]  /*0420*/  MOV R2, R5 ;  /* 0x0000000500027202 */ /* 0x000fce0000000f00 */
[----:B------:R-:W-:Y:S05]  /*0430*/  WARPSYNC.COLLECTIVE R8, `(.L_x_4) ;  /* 0x0000000008087348 */ /* 0x000fea0003c00000 */
[----:B------:R0:W1:Y:S02]  /*0440*/  SHFL.DOWN P0, R9, R2, R11, R13 ;  /* 0x0800000b02097389 */ /* 0x000064000000000d */
[----:B01----:R-:W-:Y:S05]  /*0450*/  ENDCOLLECTIVE ;  /* 0x000000000000791b */ /* 0x003fea0003800000 */
.L_x_4:
[----:B------:R-:W-:Y:S01]  /*0460*/  HFMA2 R11, -RZ, RZ, 0, 2.384185791015625e-07 ;  /* 0x00000004ff0b7431 */ /* 0x000fe200000001ff */
[----:B------:R-:W-:-:S05]  /*0470*/  MOV R4, R9 ;  /* 0x0000000900047202 */ /* 0x000fca0000000f00 */
[----:B------:R-:W-:-:S04]  /*0480*/  FADD R4, R5, R4 ;  /* 0x0000000405047221 */ /* 0x000fc80000000000 */
[----:B------:R-:W-:-:S07]  /*0490*/  IMAD.MOV.U32 R2, RZ, RZ, R4 ;  /* 0x000000ffff027224 */ /* 0x000fce00078e0004 */
[----:B------:R-:W-:Y:S05]  /*04a0*/  WARPSYNC.COLLECTIVE R8, `(.L_x_5) ;  /* 0x0000000008087348 */ /* 0x000fea0003c00000 */
[----:B------:R0:W1:Y:S02]  /*04b0*/  SHFL.DOWN P0, R9, R2, R11, R13 ;  /* 0x0800000b02097389 */ /* 0x000064000000000d */
[----:B01----:R-:W-:Y:S05]  /*04c0*/  ENDCOLLECTIVE ;  /* 0x000000000000791b */ /* 0x003fea0003800000 */
.L_x_5:
[----:B------:R-:W-:Y:S01]  /*04d0*/  IMAD.MOV.U32 R11, RZ, RZ, 0x2 ;  /* 0x00000002ff0b7424 */ /* 0x000fe200078e00ff */
[----:B------:R-:W-:-:S05]  /*04e0*/  MOV R7, R9 ;  /* 0x0000000900077202 */ /* 0x000fca0000000f00 */
[----:B------:R-:W-:-:S05]  /*04f0*/  FADD R7, R4, R7 ;  /* 0x0000000704077221 */ /* 0x000fca0000000000 */
[----:B------:R-:W-:-:S07]  /*0500*/  MOV R2, R7 ;  /* 0x0000000700027202 */ /* 0x000fce0000000f00 */
[----:B------:R-:W-:Y:S05]  /*0510*/  WARPSYNC.COLLECTIVE R8, `(.L_x_6) ;  /* 0x0000000008087348 */ /* 0x000fea0003c00000 */
[----:B------:R0:W1:Y:S02]  /*0520*/  SHFL.DOWN P0, R9, R2, R11, R13 ;  /* 0x0800000b02097389 */ /* 0x000064000000000d */
[----:B01----:R-:W-:Y:S05]  /*0530*/  ENDCOLLECTIVE ;  /* 0x000000000000791b */ /* 0x003fea0003800000 */
.L_x_6:
[----:B------:R-:W-:Y:S01]  /*0540*/  HFMA2 R11, -RZ, RZ, 0, 5.9604644775390625e-08 ;  /* 0x00000001ff0b7431 */ /* 0x000fe200000001ff */
[----:B------:R-:W-:-:S05]  /*0550*/  MOV R6, R9 ;  /* 0x0000000900067202 */ /* 0x000fca0000000f00 */
[----:B------:R-:W-:-:S05]  /*0560*/  FADD R6, R7, R6 ;  /* 0x0000000607067221 */ /* 0x000fca0000000000 */
[----:B------:R-:W-:-:S07]  /*0570*/  MOV R2, R6 ;  /* 0x0000000600027202 */ /* 0x000fce0000000f00 */
[----:B------:R-:W-:Y:S05]  /*0580*/  WARPSYNC.COLLECTIVE R8, `(.L_x_7) ;  /* 0x0000000008087348 */ /* 0x000fea0003c00000 */
[----:B------:R0:W1:Y:S02]  /*0590*/  SHFL.DOWN P0, R9, R2, R11, R13 ;  /* 0x0800000b02097389 */ /* 0x000064000000000d */
[----:B01----:R-:W-:Y:S05]  /*05a0*/  ENDCOLLECTIVE ;  /* 0x000000000000791b */ /* 0x003fea0003800000 */
.L_x_7:
[----:B------:R-:W-:Y:S05]  /*05b0*/  BRA `(.L_x_8) ;  /* 0xfffffffc00547947 */ /* 0x000fea000383ffff */
.L_x_9:
[----:B------:R-:W-:-:S00]  /*05c0*/  BRA `(.L_x_9) ;  /* 0xfffffffc00fc7947 */ /* 0x000fc0000383ffff */
[----:B------:R-:W-:-:S00]  /*05d0*/  NOP ;  /* 0x0000000000007918 */ /* 0x000fc00000000000 */
        /* <DEDUP_REMOVED lines=10> */
.L_x_10:


//--------------------- .nv.shared._Z16warp_shuffle_sumPfS_i --------------------------
	.section	.nv.shared._Z16warp_shuffle_sumPfS_i,"aw",@nobits
	.sectionflags	@""
	.align	16
	.zero		1024


//--------------------- .nv.shared.reserved.0     --------------------------
	.section	.nv.shared.reserved.0,"aw",@nobits
	.weak		__nv_reservedSMEM_offset_0_alias
	.size		__nv_reservedSMEM_offset_0_alias, 0, 64
	.other		__nv_reservedSMEM_offset_0_alias,@"STO_CUDA_RESERVED_SHARED STV_DEFAULT"
__nv_reservedSMEM_offset_0_alias:
	.zero		0
	.zero		64


//--------------------- .nv.constant0._Z16warp_shuffle_sumPfS_i --------------------------
	.section	.nv.constant0._Z16warp_shuffle_sumPfS_i,"a",@progbits
	.sectionflags	@""
	.align	4
.nv.constant0._Z16warp_shuffle_sumPfS_i:
	.zero		916


//--------------------- SYMBOLS --------------------------

	.type		.nv.reservedSmem.offset0,@object
	.size		.nv.reservedSmem.offset0,0x4
	.type		.nv.reservedSmem.cap,@object
	.size		.nv.reservedSmem.cap,0x4
